//
// Generated by NVIDIA NVVM Compiler
//
// Compiler Build ID: CL-36424714
// Cuda compilation tools, release 13.0, V13.0.88
// Based on NVVM 20.0.0
//

.version 9.0
.target sm_100
.address_size 64

	// .globl	_Z8imatcopyPfPKf
// _ZZ8imatcopyPfPKfE4tile has been demoted

.visible .entry _Z8imatcopyPfPKf(
	.param .u64 .ptr .align 1 _Z8imatcopyPfPKf_param_0,
	.param .u64 .ptr .align 1 _Z8imatcopyPfPKf_param_1
)
{
	.reg .b32 	%r<31>;
	.reg .b32 	%f<9>;
	.reg .b64 	%rd<21>;
	// demoted variable
	.shared .align 4 .b8 _ZZ8imatcopyPfPKfE4tile[4096];
	ld.param.u64 	%rd1, [_Z8imatcopyPfPKf_param_0];
	ld.param.u64 	%rd2, [_Z8imatcopyPfPKf_param_1];
	mov.u32 	%r1, %ctaid.x;
	shl.b32 	%r2, %r1, 5;
	mov.u32 	%r3, %tid.x;
	add.s32 	%r4, %r2, %r3;
	mov.u32 	%r5, %ctaid.y;
	shl.b32 	%r6, %r5, 5;
	mov.u32 	%r7, %tid.y;
	add.s32 	%r8, %r6, %r7;
	mov.u32 	%r9, %nctaid.x;
	shl.b32 	%r10, %r9, 5;
	shl.b32 	%r11, %r3, 2;
	mov.u32 	%r12, _ZZ8imatcopyPfPKfE4tile;
	add.s32 	%r13, %r12, %r11;
	cvta.to.global.u64 	%rd3, %rd2;
	mad.lo.s32 	%r14, %r8, %r10, %r4;
	mul.wide.s32 	%rd4, %r14, 4;
	add.s64 	%rd5, %rd3, %rd4;
	ld.global.f32 	%f1, [%rd5];
	shl.b32 	%r15, %r7, 7;
	add.s32 	%r16, %r13, %r15;
	st.shared.f32 	[%r16], %f1;
	shl.b32 	%r17, %r9, 8;
	add.s32 	%r18, %r14, %r17;
	mul.wide.s32 	%rd6, %r18, 4;
	add.s64 	%rd7, %rd3, %rd6;
	ld.global.f32 	%f2, [%rd7];
	st.shared.f32 	[%r16+1024], %f2;
	shl.b32 	%r19, %r9, 9;
	add.s32 	%r20, %r14, %r19;
	mul.wide.s32 	%rd8, %r20, 4;
	add.s64 	%rd9, %rd3, %rd8;
	ld.global.f32 	%f3, [%rd9];
	st.shared.f32 	[%r16+2048], %f3;
	add.s32 	%r21, %r20, %r17;
	mul.wide.s32 	%rd10, %r21, 4;
	add.s64 	%rd11, %rd3, %rd10;
	ld.global.f32 	%f4, [%rd11];
	st.shared.f32 	[%r16+3072], %f4;
	bar.sync 	0;
	add.s32 	%r22, %r6, %r3;
	add.s32 	%r23, %r2, %r7;
	mad.lo.s32 	%r24, %r3, 124, %r13;
	cvta.to.global.u64 	%rd12, %rd1;
	shl.b32 	%r25, %r7, 2;
	add.s32 	%r26, %r24, %r25;
	ld.shared.f32 	%f5, [%r26];
	mad.lo.s32 	%r27, %r23, %r10, %r22;
	mul.wide.s32 	%rd13, %r27, 4;
	add.s64 	%rd14, %rd12, %rd13;
	st.global.f32 	[%rd14], %f5;
	ld.shared.f32 	%f6, [%r26+32];
	add.s32 	%r28, %r27, %r17;
	mul.wide.s32 	%rd15, %r28, 4;
	add.s64 	%rd16, %rd12, %rd15;
	st.global.f32 	[%rd16], %f6;
	ld.shared.f32 	%f7, [%r26+64];
	add.s32 	%r29, %r27, %r19;
	mul.wide.s32 	%rd17, %r29, 4;
	add.s64 	%rd18, %rd12, %rd17;
	st.global.f32 	[%rd18], %f7;
	ld.shared.f32 	%f8, [%r26+96];
	add.s32 	%r30, %r29, %r17;
	mul.wide.s32 	%rd19, %r30, 4;
	add.s64 	%rd20, %rd12, %rd19;
	st.global.f32 	[%rd20], %f8;
	ret;

}


// ===== COMPILED SASS (sm_100) =====

	.target	sm_100

	.elftype	@"ET_EXEC"


//--------------------- .note.nv.tkinfo           --------------------------
	.section	.note.nv.tkinfo,"",@"SHT_NOTE"
	.sectionflags	@"SHF_NOTE_NV_TKINFO"
	.tkinfo
        /*0018*/ 	.word	0x00000002
        /*0030*/ 	.string	""
        /*0030*/ 	.string	"ptxas"
        /*0030*/ 	.string	"Cuda compilation tools, release 13.0, V13.0.88"
        /*0030*/ 	.string	"Build cuda_13.0.r13.0/compiler.36424714_0"
        /*0030*/ 	.string	"-arch sm_100 -m 64 "



//--------------------- .note.nv.cuinfo           --------------------------
	.section	.note.nv.cuinfo,"",@"SHT_NOTE"
	.sectionflags	@"SHF_NOTE_NV_CUINFO"
        /*0018*/ 	.short	0x0002
        /*001a*/ 	.short	0x0064
        /*001c*/ 	.short	0x0082
	.zero		2


//--------------------- .nv.info                  --------------------------
	.section	.nv.info,"",@"SHT_CUDA_INFO"
	.align	4


	//----- nvinfo : EIATTR_REGCOUNT
	.align		4
        /*0000*/ 	.byte	0x04, 0x2f
        /*0002*/ 	.short	(.L_1 - .L_0)
	.align		4
.L_0:
        /*0004*/ 	.word	index@(_Z8imatcopyPfPKf)
        /*0008*/ 	.word	0x00000018


	//----- nvinfo : EIATTR_FRAME_SIZE
	.align		4
.L_1:
        /*000c*/ 	.byte	0x04, 0x11
        /*000e*/ 	.short	(.L_3 - .L_2)
	.align		4
.L_2:
        /*0010*/ 	.word	index@(_Z8imatcopyPfPKf)
        /*0014*/ 	.word	0x00000000


	//----- nvinfo : EIATTR_MIN_STACK_SIZE
	.align		4
.L_3:
        /*0018*/ 	.byte	0x04, 0x12
        /*001a*/ 	.short	(.L_5 - .L_4)
	.align		4
.L_4:
        /*001c*/ 	.word	index@(_Z8imatcopyPfPKf)
        /*0020*/ 	.word	0x00000000
.L_5:


//--------------------- .nv.compat                --------------------------
	.section	.nv.compat,"",@"SHT_CUDA_COMPAT_INFO"
	.align	4
        /*0000*/ 	.byte	0x02, 0x09, 0x00, 0x00, 0x02, 0x02, 0x01, 0x00, 0x02, 0x05, 0x05, 0x00, 0x03, 0x07, 0x01, 0x01
        /*0010*/ 	.byte	0x02, 0x03, 0x00, 0x00, 0x02, 0x06, 0x01, 0x00, 0x04, 0x0b, 0x08, 0x00, 0x09, 0x00, 0x00, 0x00
        /*0020*/ 	.byte	0x00, 0x00, 0x00, 0x00


//--------------------- .nv.info._Z8imatcopyPfPKf --------------------------
	.section	.nv.info._Z8imatcopyPfPKf,"",@"SHT_CUDA_INFO"
	.sectionflags	@""
	.align	4


	//----- nvinfo : EIATTR_CUDA_API_VERSION
	.align		4
        /*0000*/ 	.byte	0x04, 0x37
        /*0002*/ 	.short	(.L_7 - .L_6)
.L_6:
        /*0004*/ 	.word	0x00000082


	//----- nvinfo : EIATTR_KPARAM_INFO
	.align		4
.L_7:
        /*0008*/ 	.byte	0x04, 0x17
        /*000a*/ 	.short	(.L_9 - .L_8)
.L_8:
        /*000c*/ 	.word	0x00000000
        /*0010*/ 	.short	0x0001
        /*0012*/ 	.short	0x0008
        /*0014*/ 	.byte	0x00, 0xf5, 0x21, 0x00


	//----- nvinfo : EIATTR_KPARAM_INFO
	.align		4
.L_9:
        /*0018*/ 	.byte	0x04, 0x17
        /*001a*/ 	.short	(.L_11 - .L_10)
.L_10:
        /*001c*/ 	.word	0x00000000
        /*0020*/ 	.short	0x0000
        /*0022*/ 	.short	0x0000
        /*0024*/ 	.byte	0x00, 0xf5, 0x21, 0x00


	//----- nvinfo : EIATTR_SPARSE_MMA_MASK
	.align		4
.L_11:
        /*0028*/ 	.byte	0x03, 0x50
        /*002a*/ 	.short	0x0000


	//----- nvinfo : EIATTR_MAXREG_COUNT
	.align		4
        /*002c*/ 	.byte	0x03, 0x1b
        /*002e*/ 	.short	0x00ff


	//----- nvinfo : EIATTR_NUM_BARRIERS
	.align		4
        /*0030*/ 	.byte	0x02, 0x4c
        /*0032*/ 	.byte	0x01
	.zero		1


	//----- nvinfo : EIATTR_MERCURY_ISA_VERSION
	.align		4
        /*0034*/ 	.byte	0x03, 0x5f
        /*0036*/ 	.short	0x0101


	//----- nvinfo : EIATTR_VRC_CTA_INIT_COUNT
	.align		4
        /*0038*/ 	.byte	0x02, 0x4a
	.zero		1
	.zero		1


	//----- nvinfo : EIATTR_EXIT_INSTR_OFFSETS
	.align		4
        /*003c*/ 	.byte	0x04, 0x1c
        /*003e*/ 	.short	(.L_13 - .L_12)


	//   ....[0]....
.L_12:
        /*0040*/ 	.word	0x00000360


	//----- nvinfo : EIATTR_CBANK_PARAM_SIZE
	.align		4
.L_13:
        /*0044*/ 	.byte	0x03, 0x19
        /*0046*/ 	.short	0x0010


	//----- nvinfo : EIATTR_PARAM_CBANK
	.align		4
        /*0048*/ 	.byte	0x04, 0x0a
        /*004a*/ 	.short	(.L_15 - .L_14)
	.align		4
.L_14:
        /*004c*/ 	.word	index@(.nv.constant0._Z8imatcopyPfPKf)
        /*0050*/ 	.short	0x0380
        /*0052*/ 	.short	0x0010


	//----- nvinfo : EIATTR_SW_WAR
	.align		4
.L_15:
        /*0054*/ 	.byte	0x04, 0x36
        /*0056*/ 	.short	(.L_17 - .L_16)
.L_16:
        /*0058*/ 	.word	0x00000008
.L_17:


//--------------------- .nv.callgraph             --------------------------
	.section	.nv.callgraph,"",@"SHT_CUDA_CALLGRAPH"
	.align	4
	.sectionentsize	8
	.align		4
        /*0000*/ 	.word	0x00000000
	.align		4
        /*0004*/ 	.word	0xffffffff
	.align		4
        /*0008*/ 	.word	0x00000000
	.align		4
        /*000c*/ 	.word	0xfffffffe
	.align		4
        /*0010*/ 	.word	0x00000000
	.align		4
        /*0014*/ 	.word	0xfffffffd
	.align		4
        /*0018*/ 	.word	0x00000000
	.align		4
        /*001c*/ 	.word	0xfffffffc


//--------------------- .text._Z8imatcopyPfPKf    --------------------------
	.section	.text._Z8imatcopyPfPKf,"ax",@progbits
	.align	128
        .global         _Z8imatcopyPfPKf
        .type           _Z8imatcopyPfPKf,@function
        .size           _Z8imatcopyPfPKf,(.L_x_1 - _Z8imatcopyPfPKf)
        .other          _Z8imatcopyPfPKf,@"STO_CUDA_ENTRY STV_DEFAULT"
_Z8imatcopyPfPKf:
.text._Z8imatcopyPfPKf:
[----:B------:R-:W-:Y:S01]  /*0000*/  LDC R1, c[0x0][0x37c] ;  /* 0x0000df00ff017b82 */ /* 0x000fe20000000800 */
[----:B------:R-:W0:Y:S07]  /*0010*/  S2R R6, SR_CTAID.X ;  /* 0x0000000000067919 */ /* 0x000e2e0000002500 */
[----:B------:R-:W1:Y:S01]  /*0020*/  LDC R4, c[0x0][0x370] ;  /* 0x0000dc00ff047b82 */ /* 0x000e620000000800 */
[----:B------:R-:W2:Y:S01]  /*0030*/  LDCU.64 UR6, c[0x0][0x358] ;  /* 0x00006b00ff0677ac */ /* 0x000ea20008000a00 */
[----:B------:R-:W0:Y:S01]  /*0040*/  S2R R5, SR_TID.X ;  /* 0x0000000000057919 */ /* 0x000e220000002100 */
[----:B------:R-:W3:Y:S05]  /*0050*/  S2R R0, SR_CTAID.Y ;  /* 0x0000000000007919 */ /* 0x000eea0000002600 */
[----:B------:R-:W4:Y:S01]  /*0060*/  LDC.64 R2, c[0x0][0x388] ;  /* 0x0000e200ff027b82 */ /* 0x000f220000000a00 */
[----:B------:R-:W3:Y:S01]  /*0070*/  S2R R7, SR_TID.Y ;  /* 0x0000000000077919 */ /* 0x000ee20000002200 */
[----:B-1----:R-:W-:-:S02]  /*0080*/  SHF.L.U32 R8, R4, 0x5, RZ ;  /* 0x0000000504087819 */ /* 0x002fc400000006ff */
[----:B0-----:R-:W-:Y:S02]  /*0090*/  LEA R9, R6, R5, 0x5 ;  /* 0x0000000506097211 */ /* 0x001fe400078e28ff */
[----:B---3--:R-:W-:-:S05]  /*00a0*/  LEA R10, R0, R7, 0x5 ;  /* 0x00000007000a7211 */ /* 0x008fca00078e28ff */
[----:B------:R-:W-:-:S04]  /*00b0*/  IMAD R9, R10, R8, R9 ;  /* 0x000000080a097224 */ /* 0x000fc800078e0209 */
[--C-:B----4-:R-:W-:Y:S01]  /*00c0*/  IMAD.WIDE R10, R9, 0x4, R2.reuse ;  /* 0x00000004090a7825 */ /* 0x110fe200078e0202 */
[CC--:B------:R-:W-:Y:S02]  /*00d0*/  LEA R15, R4.reuse, R9.reuse, 0x9 ;  /* 0x00000009040f7211 */ /* 0x0c0fe400078e48ff */
[C---:B------:R-:W-:Y:S02]  /*00e0*/  LEA R13, R4.reuse, R9, 0x8 ;  /* 0x00000009040d7211 */ /* 0x040fe400078e40ff */
[----:B------:R-:W-:Y:S01]  /*00f0*/  LEA R17, R4, R15, 0x8 ;  /* 0x0000000f04117211 */ /* 0x000fe200078e40ff */
[--C-:B------:R-:W-:Y:S01]  /*0100*/  IMAD.WIDE R14, R15, 0x4, R2.reuse ;  /* 0x000000040f0e7825 */ /* 0x100fe200078e0202 */
[----:B--2---:R-:W2:Y:S03]  /*0110*/  LDG.E R10, desc[UR6][R10.64] ;  /* 0x000000060a0a7981 */ /* 0x004ea6000c1e1900 */
[----:B------:R-:W-:-:S02]  /*0120*/  IMAD.WIDE R12, R13, 0x4, R2 ;  /* 0x000000040d0c7825 */ /* 0x000fc400078e0202 */
[----:B------:R-:W3:Y:S02]  /*0130*/  LDG.E R14, desc[UR6][R14.64] ;  /* 0x000000060e0e7981 */ /* 0x000ee4000c1e1900 */
[----:B------:R-:W-:Y:S02]  /*0140*/  IMAD.WIDE R2, R17, 0x4, R2 ;  /* 0x0000000411027825 */ /* 0x000fe400078e0202 */
[----:B------:R-:W4:Y:S04]  /*0150*/  LDG.E R12, desc[UR6][R12.64] ;  /* 0x000000060c0c7981 */ /* 0x000f28000c1e1900 */
[----:B------:R0:W5:Y:S01]  /*0160*/  LDG.E R18, desc[UR6][R2.64] ;  /* 0x0000000602127981 */ /* 0x000162000c1e1900 */
[----:B------:R-:W1:Y:S01]  /*0170*/  S2UR UR5, SR_CgaCtaId ;  /* 0x00000000000579c3 */ /* 0x000e620000008800 */
[----:B------:R-:W-:-:S07]  /*0180*/  UMOV UR4, 0x400 ;  /* 0x0000040000047882 */ /* 0x000fce0000000000 */
[----:B0-----:R-:W0:Y:S01]  /*0190*/  LDC.64 R2, c[0x0][0x380] ;  /* 0x0000e000ff027b82 */ /* 0x001e220000000a00 */
[----:B-1----:R-:W-:-:S06]  /*01a0*/  ULEA UR4, UR5, UR4, 0x18 ;  /* 0x0000000405047291 */ /* 0x002fcc000f8ec0ff */
[----:B------:R-:W-:-:S04]  /*01b0*/  LEA R16, R5, UR4, 0x2 ;  /* 0x0000000405107c11 */ /* 0x000fc8000f8e10ff */
[----:B------:R-:W-:Y:S01]  /*01c0*/  LEA R9, R7, R16, 0x7 ;  /* 0x0000001007097211 */ /* 0x000fe200078e38ff */
[----:B------:R-:W-:-:S05]  /*01d0*/  IMAD R16, R5, 0x7c, R16 ;  /* 0x0000007c05107824 */ /* 0x000fca00078e0210 */
[----:B------:R-:W-:Y:S02]  /*01e0*/  LEA R16, R7, R16, 0x2 ;  /* 0x0000001007107211 */ /* 0x000fe400078e10ff */
[----:B------:R-:W-:Y:S02]  /*01f0*/  LEA R5, R0, R5, 0x5 ;  /* 0x0000000500057211 */ /* 0x000fe400078e28ff */
[----:B------:R-:W-:-:S05]  /*0200*/  LEA R6, R6, R7, 0x5 ;  /* 0x0000000706067211 */ /* 0x000fca00078e28ff */
[----:B------:R-:W-:-:S05]  /*0210*/  IMAD R5, R8, R6, R5 ;  /* 0x0000000608057224 */ /* 0x000fca00078e0205 */
[CC--:B------:R-:W-:Y:S02]  /*0220*/  LEA R17, R4.reuse, R5.reuse, 0x9 ;  /* 0x0000000504117211 */ /* 0x0c0fe400078e48ff */
[C---:B------:R-:W-:Y:S02]  /*0230*/  LEA R7, R4.reuse, R5, 0x8 ;  /* 0x0000000504077211 */ /* 0x040fe400078e40ff */
[----:B------:R-:W-:Y:S01]  /*0240*/  LEA R21, R4, R17, 0x8 ;  /* 0x0000001104157211 */ /* 0x000fe200078e40ff */
[----:B0-----:R-:W-:-:S04]  /*0250*/  IMAD.WIDE R4, R5, 0x4, R2 ;  /* 0x0000000405047825 */ /* 0x001fc800078e0202 */
[--C-:B------:R-:W-:Y:S01]  /*0260*/  IMAD.WIDE R6, R7, 0x4, R2.reuse ;  /* 0x0000000407067825 */ /* 0x100fe200078e0202 */
[----:B--2---:R-:W-:Y:S04]  /*0270*/  STS [R9], R10 ;  /* 0x0000000a09007388 */ /* 0x004fe80000000800 */
[----:B---3--:R-:W-:Y:S04]  /*0280*/  STS [R9+0x800], R14 ;  /* 0x0008000e09007388 */ /* 0x008fe80000000800 */
[----:B----4-:R-:W-:Y:S04]  /*0290*/  STS [R9+0x400], R12 ;  /* 0x0004000c09007388 */ /* 0x010fe80000000800 */
[----:B-----5:R0:W-:Y:S01]  /*02a0*/  STS [R9+0xc00], R18 ;  /* 0x000c001209007388 */ /* 0x0201e20000000800 */
[----:B------:R-:W-:Y:S06]  /*02b0*/  BAR.SYNC.DEFER_BLOCKING 0x0 ;  /* 0x0000000000007b1d */ /* 0x000fec0000010000 */
[----:B------:R-:W1:Y:S04]  /*02c0*/  LDS R11, [R16] ;  /* 0x00000000100b7984 */ /* 0x000e680000000800 */
[----:B------:R-:W2:Y:S04]  /*02d0*/  LDS R13, [R16+0x20] ;  /* 0x00002000100d7984 */ /* 0x000ea80000000800 */
[----:B------:R-:W3:Y:S04]  /*02e0*/  LDS R15, [R16+0x40] ;  /* 0x00004000100f7984 */ /* 0x000ee80000000800 */
[----:B------:R-:W4:Y:S01]  /*02f0*/  LDS R19, [R16+0x60] ;  /* 0x0000600010137984 */ /* 0x000f220000000800 */
[----:B0-----:R-:W-:-:S04]  /*0300*/  IMAD.WIDE R8, R17, 0x4, R2 ;  /* 0x0000000411087825 */ /* 0x001fc800078e0202 */
[----:B------:R-:W-:Y:S01]  /*0310*/  IMAD.WIDE R2, R21, 0x4, R2 ;  /* 0x0000000415027825 */ /* 0x000fe200078e0202 */
[----:B-1----:R-:W-:Y:S04]  /*0320*/  STG.E desc[UR6][R4.64], R11 ;  /* 0x0000000b04007986 */ /* 0x002fe8000c101906 */
[----:B--2---:R-:W-:Y:S04]  /*0330*/  STG.E desc[UR6][R6.64], R13 ;  /* 0x0000000d06007986 */ /* 0x004fe8000c101906 */
[----:B---3--:R-:W-:Y:S04]  /*0340*/  STG.E desc[UR6][R8.64], R15 ;  /* 0x0000000f08007986 */ /* 0x008fe8000c101906 */
[----:B----4-:R-:W-:Y:S01]  /*0350*/  STG.E desc[UR6][R2.64], R19 ;  /* 0x0000001302007986 */ /* 0x010fe2000c101906 */
[----:B------:R-:W-:Y:S05]  /*0360*/  EXIT ;  /* 0x000000000000794d */ /* 0x000fea0003800000 */
.L_x_0:
[----:B------:R-:W-:-:S00]  /*0370*/  BRA `(.L_x_0) ;  /* 0xfffffffc00fc7947 */ /* 0x000fc0000383ffff */
[----:B------:R-:W-:-:S00]  /*0380*/  NOP ;  /* 0x0000000000007918 */ /* 0x000fc00000000000 */
[----:B------:R-:W-:-:S00]  /*0390*/  NOP ;  /* 0x0000000000007918 */ /* 0x000fc00000000000 */
[----:B------:R-:W-:-:S00]  /*03a0*/  NOP ;  /* 0x0000000000007918 */ /* 0x000fc00000000000 */
[----:B------:R-:W-:-:S00]  /*03b0*/  NOP ;  /* 0x0000000000007918 */ /* 0x000fc00000000000 */
[----:B------:R-:W-:-:S00]  /*03c0*/  NOP ;  /* 0x0000000000007918 */ /* 0x000fc00000000000 */
[----:B------:R-:W-:-:S00]  /*03d0*/  NOP ;  /* 0x0000000000007918 */ /* 0x000fc00000000000 */
[----:B------:R-:W-:-:S00]  /*03e0*/  NOP ;  /* 0x0000000000007918 */ /* 0x000fc00000000000 */
[----:B------:R-:W-:-:S00]  /*03f0*/  NOP ;  /* 0x0000000000007918 */ /* 0x000fc00000000000 */
.L_x_1:


//--------------------- .nv.shared._Z8imatcopyPfPKf --------------------------
	.section	.nv.shared._Z8imatcopyPfPKf,"aw",@nobits
	.sectionflags	@""
	.align	4
.nv.shared._Z8imatcopyPfPKf:
	.zero		5120


//--------------------- .nv.shared.reserved.0     --------------------------
	.section	.nv.shared.reserved.0,"aw",@nobits
	.weak		__nv_reservedSMEM_offset_0_alias
	.size		__nv_reservedSMEM_offset_0_alias, 0, 64
	.other		__nv_reservedSMEM_offset_0_alias,@"STO_CUDA_RESERVED_SHARED STV_DEFAULT"
__nv_reservedSMEM_offset_0_alias:
	.zero		0
	.zero		64


//--------------------- .nv.constant0._Z8imatcopyPfPKf --------------------------
	.section	.nv.constant0._Z8imatcopyPfPKf,"a",@progbits
	.sectionflags	@""
	.align	4
.nv.constant0._Z8imatcopyPfPKf:
	.zero		912


//--------------------- SYMBOLS --------------------------

	.type		.nv.reservedSmem.offset0,@object
	.size		.nv.reservedSmem.offset0,0x4
	.type		.nv.reservedSmem.cap,@object
	.size		.nv.reservedSmem.cap,0x4
